	.headerflags	@"EF_CUDA_TEXMODE_UNIFIED EF_CUDA_64BIT_ADDRESS EF_CUDA_ACCELERATORS EF_CUDA_SM90 EF_CUDA_VIRTUAL_SM(EF_CUDA_SM90)"
	.elftype	@"ET_EXEC"


//--------------------- .nv.info                  --------------------------
	.section	.nv.info,"",@"SHT_CUDA_INFO"
	.align	4


	//----- nvinfo : EIATTR_REGCOUNT
	.align		4
        /*0000*/ 	.byte	0x04, 0x2f
        /*0002*/ 	.short	(.L_1 - .L_0)
	.align		4
.L_0:
        /*0004*/ 	.word	index@(triton_poi_fused_max_pool2d_with_indices_3)
        /*0008*/ 	.word	0x00000020


	//----- nvinfo : EIATTR_MIN_STACK_SIZE
	.align		4
.L_1:
        /*000c*/ 	.byte	0x04, 0x12
        /*000e*/ 	.short	(.L_3 - .L_2)
	.align		4
.L_2:
        /*0010*/ 	.word	index@(triton_poi_fused_max_pool2d_with_indices_3)
        /*0014*/ 	.word	0x00000000


	//----- nvinfo : EIATTR_FRAME_SIZE
	.align		4
.L_3:
        /*0018*/ 	.byte	0x04, 0x11
        /*001a*/ 	.short	(.L_5 - .L_4)
	.align		4
.L_4:
        /*001c*/ 	.word	index@(triton_poi_fused_max_pool2d_with_indices_3)
        /*0020*/ 	.word	0x00000000


	//----- nvinfo : EIATTR_MIN_STACK_SIZE
	.align		4
.L_5:
        /*0024*/ 	.byte	0x04, 0x12
        /*0026*/ 	.short	(.L_7 - .L_6)
	.align		4
.L_6:
        /*0028*/ 	.word	index@(triton_poi_fused_max_pool2d_with_indices_3)
        /*002c*/ 	.word	0x00000000
.L_7:


//--------------------- .nv.info.triton_poi_fused_max_pool2d_with_indices_3 --------------------------
	.section	.nv.info.triton_poi_fused_max_pool2d_with_indices_3,"",@"SHT_CUDA_INFO"
	.sectionflags	@""
	.align	4


	//----- nvinfo : EIATTR_CUDA_API_VERSION
	.align		4
        /*0000*/ 	.byte	0x04, 0x37
        /*0002*/ 	.short	(.L_9 - .L_8)
.L_8:
        /*0004*/ 	.word	0x0000007c


	//----- nvinfo : EIATTR_KPARAM_INFO
	.align		4
.L_9:
        /*0008*/ 	.byte	0x04, 0x17
        /*000a*/ 	.short	(.L_11 - .L_10)
.L_10:
        /*000c*/ 	.word	0x00000000
        /*0010*/ 	.short	0x0003
        /*0012*/ 	.short	0x0018
        /*0014*/ 	.byte	0x00, 0xf0, 0x11, 0x00


	//----- nvinfo : EIATTR_KPARAM_INFO
	.align		4
.L_11:
        /*0018*/ 	.byte	0x04, 0x17
        /*001a*/ 	.short	(.L_13 - .L_12)
.L_12:
        /*001c*/ 	.word	0x00000000
        /*0020*/ 	.short	0x0002
        /*0022*/ 	.short	0x0010
        /*0024*/ 	.byte	0x00, 0xf4, 0x21, 0x00


	//----- nvinfo : EIATTR_KPARAM_INFO
	.align		4
.L_13:
        /*0028*/ 	.byte	0x04, 0x17
        /*002a*/ 	.short	(.L_15 - .L_14)
.L_14:
        /*002c*/ 	.word	0x00000000
        /*0030*/ 	.short	0x0001
        /*0032*/ 	.short	0x0008
        /*0034*/ 	.byte	0x00, 0xf4, 0x21, 0x00


	//----- nvinfo : EIATTR_KPARAM_INFO
	.align		4
.L_15:
        /*0038*/ 	.byte	0x04, 0x17
        /*003a*/ 	.short	(.L_17 - .L_16)
.L_16:
        /*003c*/ 	.word	0x00000000
        /*0040*/ 	.short	0x0000
        /*0042*/ 	.short	0x0000
        /*0044*/ 	.byte	0x00, 0xf4, 0x21, 0x00


	//----- nvinfo : EIATTR_SPARSE_MMA_MASK
	.align		4
.L_17:
        /*0048*/ 	.byte	0x03, 0x50
        /*004a*/ 	.short	0x0000


	//----- nvinfo : EIATTR_MAXREG_COUNT
	.align		4
        /*004c*/ 	.byte	0x03, 0x1b
        /*004e*/ 	.short	0x00ff


	//----- nvinfo : EIATTR_EXIT_INSTR_OFFSETS
	.align		4
        /*0050*/ 	.byte	0x04, 0x1c
        /*0052*/ 	.short	(.L_19 - .L_18)


	//   ....[0]....
.L_18:
        /*0054*/ 	.word	0x00000800


	//----- nvinfo : EIATTR_REQNTID
	.align		4
.L_19:
        /*0058*/ 	.byte	0x04, 0x10
        /*005a*/ 	.short	(.L_21 - .L_20)
.L_20:
        /*005c*/ 	.word	0x00000080
        /*0060*/ 	.word	0x00000001
        /*0064*/ 	.word	0x00000001


	//----- nvinfo : EIATTR_CBANK_PARAM_SIZE
	.align		4
.L_21:
        /*0068*/ 	.byte	0x03, 0x19
        /*006a*/ 	.short	0x001c


	//----- nvinfo : EIATTR_PARAM_CBANK
	.align		4
        /*006c*/ 	.byte	0x04, 0x0a
        /*006e*/ 	.short	(.L_23 - .L_22)
	.align		4
.L_22:
        /*0070*/ 	.word	index@(.nv.constant0.triton_poi_fused_max_pool2d_with_indices_3)
        /*0074*/ 	.short	0x0210
        /*0076*/ 	.short	0x001c


	//----- nvinfo : EIATTR_SW_WAR
	.align		4
.L_23:
        /*0078*/ 	.byte	0x04, 0x36
        /*007a*/ 	.short	(.L_25 - .L_24)
.L_24:
        /*007c*/ 	.word	0x00000008
.L_25:


//--------------------- .nv.callgraph             --------------------------
	.section	.nv.callgraph,"",@"SHT_CUDA_CALLGRAPH"
	.align	4
	.sectionentsize	8
	.align		4
        /*0000*/ 	.word	0x00000000
	.align		4
        /*0004*/ 	.word	0xffffffff
	.align		4
        /*0008*/ 	.word	0x00000000
	.align		4
        /*000c*/ 	.word	0xfffffffe
	.align		4
        /*0010*/ 	.word	0x00000000
	.align		4
        /*0014*/ 	.word	0xfffffffd
	.align		4
        /*0018*/ 	.word	0x00000000
	.align		4
        /*001c*/ 	.word	0xfffffffc


//--------------------- .text.triton_poi_fused_max_pool2d_with_indices_3 --------------------------
	.section	.text.triton_poi_fused_max_pool2d_with_indices_3,"ax",@progbits
	.align	128
        .global         triton_poi_fused_max_pool2d_with_indices_3
        .type           triton_poi_fused_max_pool2d_with_indices_3,@function
        .size           triton_poi_fused_max_pool2d_with_indices_3,(.L_x_1 - triton_poi_fused_max_pool2d_with_indices_3)
        .other          triton_poi_fused_max_pool2d_with_indices_3,@"STO_CUDA_ENTRY STV_DEFAULT"
triton_poi_fused_max_pool2d_with_indices_3:
.text.triton_poi_fused_max_pool2d_with_indices_3:
[----:B------:R-:W-:Y:S01]  /*0000*/  LDC R1, c[0x0][0x28] ;  /* 0x00000a00ff017b82 */ /* 0x000fe20000000800 */
[----:B------:R-:W1:Y:S07]  /*0010*/  S2R R0, SR_TID.X ;  /* 0x0000000000007919 */ /* 0x000e6e0000002100 */
[----:B------:R-:W2:Y:S01]  /*0020*/  LDC.64 R10, c[0x0][0x210] ;  /* 0x00008400ff0a7b82 */ /* 0x000ea20000000a00 */
[----:B------:R-:W-:Y:S01]  /*0030*/  ULDC.64 UR4, c[0x0][0x208] ;  /* 0x0000820000047ab9 */ /* 0x000fe20000000a00 */
[----:B------:R-:W-:Y:S01]  /*0040*/  ULDC.64 UR6, c[0x0][0x220] ;  /* 0x0000880000067ab9 */ /* 0x000fe20000000a00 */
[----:B------:R-:W3:Y:S01]  /*0050*/  S2R R3, SR_CTAID.X ;  /* 0x0000000000037919 */ /* 0x000ee20000002500 */
[----:B-1----:R-:W-:Y:S01]  /*0060*/  IMAD.SHL.U32 R0, R0, 0x4, RZ ;  /* 0x0000000400007824 */ /* 0x002fe200078e00ff */
[----:B---3--:R-:W-:-:S04]  /*0070*/  SHF.R.S32.HI R5, RZ, 0x16, R3 ;  /* 0x00000016ff057819 */ /* 0x008fc80000011403 */
[----:B------:R-:W-:Y:S02]  /*0080*/  LOP3.LUT R0, R0, 0x1fc, RZ, 0xc0, !PT ;  /* 0x000001fc00007812 */ /* 0x000fe400078ec0ff */
[----:B------:R-:W-:-:S03]  /*0090*/  SGXT R5, R5, 0x1 ;  /* 0x000000010505781a */ /* 0x000fc60000000200 */
[----:B------:R-:W-:-:S04]  /*00a0*/  IMAD R0, R3, 0x200, R0 ;  /* 0x0000020003007824 */ /* 0x000fc800078e0200 */
[C---:B------:R-:W-:Y:S01]  /*00b0*/  VIADD R12, R0.reuse, 0x2 ;  /* 0x00000002000c7836 */ /* 0x040fe20000000000 */
[----:B------:R-:W-:Y:S01]  /*00c0*/  SHF.R.S32.HI R3, RZ, 0x1f, R0 ;  /* 0x0000001fff037819 */ /* 0x000fe20000011400 */
[C---:B------:R-:W-:Y:S02]  /*00d0*/  VIADD R8, R0.reuse, 0x3 ;  /* 0x0000000300087836 */ /* 0x040fe40000000000 */
[----:B------:R-:W-:Y:S01]  /*00e0*/  VIADD R9, R0, 0x1 ;  /* 0x0000000100097836 */ /* 0x000fe20000000000 */
[----:B------:R-:W-:Y:S02]  /*00f0*/  LEA.HI R4, R3, R0, RZ, 0x4 ;  /* 0x0000000003047211 */ /* 0x000fe400078f20ff */
[C---:B------:R-:W-:Y:S02]  /*0100*/  LEA.HI R2, R5.reuse, R12, RZ, 0x4 ;  /* 0x0000000c05027211 */ /* 0x040fe400078f20ff */
[----:B------:R-:W-:Y:S01]  /*0110*/  LEA.HI R6, R5, R8, RZ, 0x4 ;  /* 0x0000000805067211 */ /* 0x000fe200078f20ff */
[----:B------:R-:W-:Y:S01]  /*0120*/  IMAD.SHL.U32 R13, R4, 0x4, RZ ;  /* 0x00000004040d7824 */ /* 0x000fe200078e00ff */
[----:B------:R-:W-:-:S02]  /*0130*/  LOP3.LUT R3, R2, 0x7ffffff0, RZ, 0xc0, !PT ;  /* 0x7ffffff002037812 */ /* 0x000fc400078ec0ff */
[----:B------:R-:W-:Y:S02]  /*0140*/  LEA.HI R5, R5, R9, RZ, 0x4 ;  /* 0x0000000905057211 */ /* 0x000fe400078f20ff */
[----:B------:R-:W-:Y:S01]  /*0150*/  LOP3.LUT R13, R13, 0xffffffc0, RZ, 0xc0, !PT ;  /* 0xffffffc00d0d7812 */ /* 0x000fe200078ec0ff */
[----:B------:R-:W-:-:S04]  /*0160*/  IMAD.IADD R12, R12, 0x1, -R3 ;  /* 0x000000010c0c7824 */ /* 0x000fc800078e0a03 */
[----:B------:R-:W-:-:S04]  /*0170*/  IMAD R3, R12, 0x2, R13 ;  /* 0x000000020c037824 */ /* 0x000fc800078e020d */
[----:B--2---:R-:W-:Y:S01]  /*0180*/  IMAD.WIDE R2, R3, 0x4, R10 ;  /* 0x0000000403027825 */ /* 0x004fe200078e020a */
[----:B------:R-:W-:-:S04]  /*0190*/  LOP3.LUT R7, R6, 0x7ffffff0, RZ, 0xc0, !PT ;  /* 0x7ffffff006077812 */ /* 0x000fc800078ec0ff */
[----:B------:R-:W2:Y:S01]  /*01a0*/  LDG.E.EL R15, desc[UR4][R2.64] ;  /* 0x00000004020f7981 */ /* 0x000ea2000c2e1900 */
[----:B------:R-:W-:-:S03]  /*01b0*/  LOP3.LUT R27, R13, 0x20, RZ, 0xfc, !PT ;  /* 0x000000200d1b7812 */ /* 0x000fc600078efcff */
[----:B------:R1:W2:Y:S01]  /*01c0*/  LDG.E.EL R22, desc[UR4][R2.64+0x4] ;  /* 0x0000040402167981 */ /* 0x0002a2000c2e1900 */
[----:B------:R-:W-:Y:S01]  /*01d0*/  LOP3.LUT R6, R5, 0x7ffffff0, RZ, 0xc0, !PT ;  /* 0x7ffffff005067812 */ /* 0x000fe200078ec0ff */
[----:B------:R-:W-:Y:S01]  /*01e0*/  IMAD.IADD R8, R8, 0x1, -R7 ;  /* 0x0000000108087824 */ /* 0x000fe200078e0a07 */
[----:B------:R-:W-:Y:S01]  /*01f0*/  LOP3.LUT R5, R4, 0x7ffffff0, RZ, 0xc0, !PT ;  /* 0x7ffffff004057812 */ /* 0x000fe200078ec0ff */
[----:B------:R-:W-:Y:S02]  /*0200*/  IMAD R25, R12, 0x2, R27 ;  /* 0x000000020c197824 */ /* 0x000fe400078e021b */
[----:B------:R-:W-:Y:S02]  /*0210*/  IMAD R29, R8, 0x2, R13 ;  /* 0x00000002081d7824 */ /* 0x000fe400078e020d */
[----:B------:R-:W-:Y:S02]  /*0220*/  IMAD.IADD R9, R9, 0x1, -R6 ;  /* 0x0000000109097824 */ /* 0x000fe400078e0a06 */
[----:B------:R-:W-:-:S04]  /*0230*/  IMAD.WIDE R24, R25, 0x4, R10 ;  /* 0x0000000419187825 */ /* 0x000fc800078e020a */
[----:B------:R-:W-:Y:S01]  /*0240*/  IMAD.WIDE R28, R29, 0x4, R10 ;  /* 0x000000041d1c7825 */ /* 0x000fe200078e020a */
[----:B------:R3:W4:Y:S03]  /*0250*/  LDG.E.EL R17, desc[UR4][R24.64] ;  /* 0x0000000418117981 */ /* 0x000726000c2e1900 */
[----:B------:R-:W-:Y:S01]  /*0260*/  IMAD R7, R9, 0x2, R13 ;  /* 0x0000000209077824 */ /* 0x000fe200078e020d */
[----:B------:R-:W5:Y:S01]  /*0270*/  LDG.E.EL R23, desc[UR4][R28.64] ;  /* 0x000000041c177981 */ /* 0x000f62000c2e1900 */
[----:B------:R-:W-:Y:S02]  /*0280*/  IMAD.IADD R26, R0, 0x1, -R5 ;  /* 0x00000001001a7824 */ /* 0x000fe400078e0a05 */
[----:B------:R-:W-:Y:S01]  /*0290*/  IMAD.WIDE R4, R7, 0x4, R10 ;  /* 0x0000000407047825 */ /* 0x000fe200078e020a */
[----:B------:R-:W5:Y:S03]  /*02a0*/  LDG.E.EL R16, desc[UR4][R28.64+0x4] ;  /* 0x000004041c107981 */ /* 0x000f66000c2e1900 */
[----:B------:R-:W-:Y:S01]  /*02b0*/  IMAD R7, R26, 0x2, R13 ;  /* 0x000000021a077824 */ /* 0x000fe200078e020d */
[----:B------:R-:W5:Y:S03]  /*02c0*/  LDG.E.EL R21, desc[UR4][R4.64] ;  /* 0x0000000404157981 */ /* 0x000f66000c2e1900 */
[----:B------:R-:W-:Y:S01]  /*02d0*/  IMAD.WIDE R6, R7, 0x4, R10 ;  /* 0x0000000407067825 */ /* 0x000fe200078e020a */
[----:B------:R3:W5:Y:S03]  /*02e0*/  LDG.E.EL R20, desc[UR4][R4.64+0x4] ;  /* 0x0000040404147981 */ /* 0x000766000c2e1900 */
[--C-:B-1----:R-:W-:Y:S01]  /*02f0*/  IMAD R3, R8, 0x2, R27.reuse ;  /* 0x0000000208037824 */ /* 0x102fe200078e021b */
[----:B------:R-:W5:Y:S01]  /*0300*/  LDG.E.EL R19, desc[UR4][R6.64] ;  /* 0x0000000406137981 */ /* 0x000f62000c2e1900 */
[----:B---3--:R-:W-:-:S03]  /*0310*/  IMAD R25, R9, 0x2, R27 ;  /* 0x0000000209197824 */ /* 0x008fc600078e021b */
[----:B------:R1:W3:Y:S01]  /*0320*/  LDG.E.EL R14, desc[UR4][R6.64+0x4] ;  /* 0x00000404060e7981 */ /* 0x0002e2000c2e1900 */
[----:B------:R-:W-:-:S04]  /*0330*/  IMAD.WIDE R2, R3, 0x4, R10 ;  /* 0x0000000403027825 */ /* 0x000fc800078e020a */
[----:B------:R-:W-:Y:S01]  /*0340*/  IMAD.WIDE R24, R25, 0x4, R10 ;  /* 0x0000000419187825 */ /* 0x000fe200078e020a */
[----:B------:R1:W3:Y:S03]  /*0350*/  LDG.E.EL R18, desc[UR4][R2.64] ;  /* 0x0000000402127981 */ /* 0x0002e6000c2e1900 */
[----:B------:R-:W-:Y:S02]  /*0360*/  IMAD R27, R26, 0x2, R27 ;  /* 0x000000021a1b7824 */ /* 0x000fe400078e021b */
[----:B------:R-:W3:Y:S02]  /*0370*/  LDG.E.EL R24, desc[UR4][R24.64] ;  /* 0x0000000418187981 */ /* 0x000ee4000c2e1900 */
[----:B0-----:R-:W-:Y:S01]  /*0380*/  IMAD.WIDE R4, R27, 0x4, R10 ;  /* 0x000000041b047825 */ /* 0x001fe200078e020a */
[----:B------:R-:W-:-:S04]  /*0390*/  LOP3.LUT R13, R13, 0x21, RZ, 0xfc, !PT ;  /* 0x000000210d0d7812 */ /* 0x000fc800078efcff */
[----:B------:R-:W3:Y:S01]  /*03a0*/  LDG.E.EL R27, desc[UR4][R4.64] ;  /* 0x00000004041b7981 */ /* 0x000ee2000c2e1900 */
[--C-:B------:R-:W-:Y:S02]  /*03b0*/  IMAD R29, R12, 0x2, R13.reuse ;  /* 0x000000020c1d7824 */ /* 0x100fe400078e020d */
[--C-:B------:R-:W-:Y:S02]  /*03c0*/  IMAD R8, R8, 0x2, R13.reuse ;  /* 0x0000000208087824 */ /* 0x100fe400078e020d */
[--C-:B------:R-:W-:Y:S02]  /*03d0*/  IMAD R9, R9, 0x2, R13.reuse ;  /* 0x0000000209097824 */ /* 0x100fe400078e020d */
[----:B-1----:R-:W-:Y:S02]  /*03e0*/  IMAD R7, R26, 0x2, R13 ;  /* 0x000000021a077824 */ /* 0x002fe400078e020d */
[----:B------:R-:W-:-:S04]  /*03f0*/  IMAD.WIDE R12, R29, 0x4, R10 ;  /* 0x000000041d0c7825 */ /* 0x000fc800078e020a */
[--C-:B------:R-:W-:Y:S01]  /*0400*/  IMAD.WIDE R2, R8, 0x4, R10.reuse ;  /* 0x0000000408027825 */ /* 0x100fe200078e020a */
[----:B------:R-:W3:Y:S03]  /*0410*/  LDG.E.EL R6, desc[UR4][R12.64] ;  /* 0x000000040c067981 */ /* 0x000ee6000c2e1900 */
[----:B------:R-:W-:-:S04]  /*0420*/  IMAD.WIDE R8, R9, 0x4, R10 ;  /* 0x0000000409087825 */ /* 0x000fc800078e020a */
[----:B------:R-:W-:Y:S01]  /*0430*/  IMAD.WIDE R10, R7, 0x4, R10 ;  /* 0x00000004070a7825 */ /* 0x000fe200078e020a */
[----:B------:R-:W3:Y:S04]  /*0440*/  LDG.E.EL R5, desc[UR4][R8.64] ;  /* 0x0000000408057981 */ /* 0x000ee8000c2e1900 */
[----:B------:R0:W3:Y:S04]  /*0450*/  LDG.E.EL R7, desc[UR4][R2.64] ;  /* 0x0000000402077981 */ /* 0x0000e8000c2e1900 */
[----:B------:R1:W3:Y:S01]  /*0460*/  LDG.E.EL R4, desc[UR4][R10.64] ;  /* 0x000000040a047981 */ /* 0x0002e2000c2e1900 */
[----:B0-----:R-:W0:Y:S02]  /*0470*/  LDC.64 R2, c[0x0][0x218] ;  /* 0x00008600ff027b82 */ /* 0x001e240000000a00 */
[----:B0-----:R-:W-:Y:S01]  /*0480*/  IMAD.WIDE R2, R0, 0x4, R2 ;  /* 0x0000000400027825 */ /* 0x001fe200078e0202 */
[----:B--2---:R-:W-:-:S02]  /*0490*/  FSETP.GT.AND P5, PT, R22, R15, PT ;  /* 0x0000000f1600720b */ /* 0x004fc40003fa4000 */
[----:B------:R-:W-:-:S11]  /*04a0*/  FSETP.NAN.AND P0, PT, R22, R22, PT ;  /* 0x000000161600720b */ /* 0x000fd60003f08000 */
[----:B------:R-:W-:-:S04]  /*04b0*/  @!P5 SEL R22, R22, R15, P0 ;  /* 0x0000000f1616d207 */ /* 0x000fc80000000000 */
[----:B----4-:R-:W-:Y:S02]  /*04c0*/  FSETP.GEU.AND P1, PT, R22, R17, PT ;  /* 0x000000111600720b */ /* 0x010fe40003f2e000 */
[C---:B-----5:R-:W-:Y:S02]  /*04d0*/  FSETP.GT.AND P4, PT, R16.reuse, R23, PT ;  /* 0x000000171000720b */ /* 0x060fe40003f84000 */
[----:B------:R-:W-:Y:S02]  /*04e0*/  FSETP.NAN.AND P6, PT, R17, R17, PT ;  /* 0x000000111100720b */ /* 0x000fe40003fc8000 */
[----:B------:R-:W-:Y:S02]  /*04f0*/  FSETP.NAN.AND P0, PT, R16, R16, PT ;  /* 0x000000101000720b */ /* 0x000fe40003f08000 */
[----:B------:R-:W-:-:S05]  /*0500*/  FSETP.GT.AND P3, PT, R20, R21, PT ;  /* 0x000000151400720b */ /* 0x000fca0003f64000 */
[----:B------:R-:W-:Y:S02]  /*0510*/  @P1 SEL R17, R17, R22, P6 ;  /* 0x0000001611111207 */ /* 0x000fe40003000000 */
[----:B------:R-:W-:Y:S02]  /*0520*/  FSETP.NAN.AND P6, PT, R20, R20, PT ;  /* 0x000000141400720b */ /* 0x000fe40003fc8000 */
[----:B---3--:R-:W-:Y:S02]  /*0530*/  FSETP.GT.AND P2, PT, R14, R19, PT ;  /* 0x000000130e00720b */ /* 0x008fe40003f44000 */
[----:B------:R-:W-:Y:S02]  /*0540*/  @!P4 SEL R16, R16, R23, P0 ;  /* 0x000000171010c207 */ /* 0x000fe40000000000 */
[----:B------:R-:W-:Y:S02]  /*0550*/  @!P3 SEL R20, R20, R21, P6 ;  /* 0x000000151414b207 */ /* 0x000fe40003000000 */
[----:B------:R-:W-:-:S02]  /*0560*/  FSETP.GEU.AND P0, PT, R16, R18, PT ;  /* 0x000000121000720b */ /* 0x000fc40003f0e000 */
[----:B------:R-:W-:Y:S02]  /*0570*/  FSETP.NAN.AND P6, PT, R14, R14, PT ;  /* 0x0000000e0e00720b */ /* 0x000fe40003fc8000 */
[----:B------:R-:W-:Y:S02]  /*0580*/  SEL R9, RZ, 0x1, !P5 ;  /* 0x00000001ff097807 */ /* 0x000fe40006800000 */
[----:B------:R-:W-:Y:S02]  /*0590*/  FSETP.GEU.AND P5, PT, R20, R24, PT ;  /* 0x000000181400720b */ /* 0x000fe40003fae000 */
[----:B------:R-:W-:Y:S02]  /*05a0*/  @!P2 SEL R14, R14, R19, P6 ;  /* 0x000000130e0ea207 */ /* 0x000fe40003000000 */
[----:B------:R-:W-:Y:S02]  /*05b0*/  SEL R8, RZ, 0x1, !P4 ;  /* 0x00000001ff087807 */ /* 0x000fe40006000000 */
[----:B------:R-:W-:-:S02]  /*05c0*/  FSETP.NAN.AND P6, PT, R18, R18, PT ;  /* 0x000000121200720b */ /* 0x000fc40003fc8000 */
[-C--:B------:R-:W-:Y:S02]  /*05d0*/  FSETP.GEU.AND P4, PT, R14, R27.reuse, PT ;  /* 0x0000001b0e00720b */ /* 0x080fe40003f8e000 */
[----:B------:R-:W-:Y:S02]  /*05e0*/  @P0 SEL R18, R18, R16, P6 ;  /* 0x0000001012120207 */ /* 0x000fe40003000000 */
[C---:B------:R-:W-:Y:S02]  /*05f0*/  FSETP.NAN.AND P6, PT, R24.reuse, R24, PT ;  /* 0x000000181800720b */ /* 0x040fe40003fc8000 */
[----:B-1----:R-:W-:Y:S02]  /*0600*/  SEL R11, RZ, 0x1, !P2 ;  /* 0x00000001ff0b7807 */ /* 0x002fe40005000000 */
[----:B------:R-:W-:Y:S02]  /*0610*/  @P5 SEL R24, R24, R20, P6 ;  /* 0x0000001418185207 */ /* 0x000fe40003000000 */
[----:B------:R-:W-:-:S02]  /*0620*/  FSETP.NAN.AND P6, PT, R27, R27, PT ;  /* 0x0000001b1b00720b */ /* 0x000fc40003fc8000 */
[----:B------:R-:W-:Y:S02]  /*0630*/  SEL R11, R11, 0x2, P4 ;  /* 0x000000020b0b7807 */ /* 0x000fe40002000000 */
[----:B------:R-:W-:Y:S02]  /*0640*/  @P4 SEL R27, R27, R14, P6 ;  /* 0x0000000e1b1b4207 */ /* 0x000fe40003000000 */
[----:B------:R-:W-:Y:S02]  /*0650*/  FSETP.GEU.AND P4, PT, R17, R6, PT ;  /* 0x000000061100720b */ /* 0x000fe40003f8e000 */
[----:B------:R-:W-:Y:S02]  /*0660*/  SEL R10, RZ, 0x1, !P3 ;  /* 0x00000001ff0a7807 */ /* 0x000fe40005800000 */
[----:B------:R-:W-:Y:S02]  /*0670*/  SEL R9, R9, 0x2, P1 ;  /* 0x0000000209097807 */ /* 0x000fe40000800000 */
[----:B------:R-:W-:-:S02]  /*0680*/  SEL R8, R8, 0x2, P0 ;  /* 0x0000000208087807 */ /* 0x000fc40000000000 */
[----:B------:R-:W-:Y:S02]  /*0690*/  FSETP.GEU.AND P0, PT, R18, R7, PT ;  /* 0x000000071200720b */ /* 0x000fe40003f0e000 */
[----:B------:R-:W-:Y:S02]  /*06a0*/  FSETP.GEU.AND P1, PT, R24, R5, PT ;  /* 0x000000051800720b */ /* 0x000fe40003f2e000 */
[----:B------:R-:W-:Y:S02]  /*06b0*/  FSETP.GEU.AND P2, PT, R27, R4, PT ;  /* 0x000000041b00720b */ /* 0x000fe40003f4e000 */
[----:B------:R-:W-:Y:S02]  /*06c0*/  SEL R10, R10, 0x2, P5 ;  /* 0x000000020a0a7807 */ /* 0x000fe40002800000 */
[----:B------:R-:W-:Y:S02]  /*06d0*/  FSETP.NAN.AND P3, PT, R6, R6, PT ;  /* 0x000000060600720b */ /* 0x000fe40003f68000 */
[----:B------:R-:W-:-:S02]  /*06e0*/  SEL R9, R9, 0x3, P4 ;  /* 0x0000000309097807 */ /* 0x000fc40002000000 */
[----:B------:R-:W-:Y:S02]  /*06f0*/  SEL R8, R8, 0x3, P0 ;  /* 0x0000000308087807 */ /* 0x000fe40000000000 */
[----:B------:R-:W-:Y:S02]  /*0700*/  SEL R10, R10, 0x3, P1 ;  /* 0x000000030a0a7807 */ /* 0x000fe40000800000 */
[----:B------:R-:W-:Y:S02]  /*0710*/  SEL R11, R11, 0x3, P2 ;  /* 0x000000030b0b7807 */ /* 0x000fe40001000000 */
[----:B------:R-:W-:Y:S02]  /*0720*/  @P4 SEL R6, R6, R17, P3 ;  /* 0x0000001106064207 */ /* 0x000fe40001800000 */
[----:B------:R-:W-:Y:S02]  /*0730*/  PRMT R13, R9, 0x3340, R8 ;  /* 0x00003340090d7816 */ /* 0x000fe40000000008 */
[----:B------:R-:W-:-:S02]  /*0740*/  FSETP.NAN.AND P3, PT, R7, R7, PT ;  /* 0x000000070700720b */ /* 0x000fc40003f68000 */
[----:B------:R-:W-:Y:S02]  /*0750*/  FSETP.NAN.AND P4, PT, R5, R5, PT ;  /* 0x000000050500720b */ /* 0x000fe40003f88000 */
[----:B------:R-:W-:Y:S02]  /*0760*/  FSETP.NAN.AND P5, PT, R4, R4, PT ;  /* 0x000000040400720b */ /* 0x000fe40003fa8000 */
[----:B------:R-:W-:Y:S02]  /*0770*/  PRMT R10, R11, 0x3340, R10 ;  /* 0x000033400b0a7816 */ /* 0x000fe4000000000a */
[----:B------:R-:W-:Y:S02]  /*0780*/  IADD3 R8, P6, R0, UR6, RZ ;  /* 0x0000000600087c10 */ /* 0x000fe4000ffde0ff */
[----:B------:R-:W-:Y:S02]  /*0790*/  @P0 SEL R7, R7, R18, P3 ;  /* 0x0000001207070207 */ /* 0x000fe40001800000 */
[----:B------:R-:W-:-:S02]  /*07a0*/  @P1 SEL R5, R5, R24, P4 ;  /* 0x0000001805051207 */ /* 0x000fc40002000000 */
[----:B------:R-:W-:Y:S02]  /*07b0*/  @P2 SEL R4, R4, R27, P5 ;  /* 0x0000001b04042207 */ /* 0x000fe40002800000 */
[----:B------:R-:W-:Y:S02]  /*07c0*/  LEA.HI.X.SX32 R9, R0, UR7, 0x1, P6 ;  /* 0x0000000700097c11 */ /* 0x000fe4000b0f0eff */
[----:B------:R-:W-:Y:S01]  /*07d0*/  PRMT R13, R10, 0x5410, R13 ;  /* 0x000054100a0d7816 */ /* 0x000fe2000000000d */
[----:B------:R-:W-:Y:S04]  /*07e0*/  STG.E.128 desc[UR4][R2.64], R4 ;  /* 0x0000000402007986 */ /* 0x000fe8000c101d04 */
[----:B------:R-:W-:Y:S01]  /*07f0*/  STG.E desc[UR4][R8.64], R13 ;  /* 0x0000000d08007986 */ /* 0x000fe2000c101904 */
[----:B------:R-:W-:Y:S05]  /*0800*/  EXIT ;  /* 0x000000000000794d */ /* 0x000fea0003800000 */
.L_x_0:
[----:B------:R-:W-:-:S00]  /*0810*/  BRA `(.L_x_0) ;  /* 0xfffffffc00fc7947 */ /* 0x000fc0000383ffff */
[----:B------:R-:W-:-:S00]  /*0820*/  NOP ;  /* 0x0000000000007918 */ /* 0x000fc00000000000 */
        /* <DEDUP_REMOVED lines=13> */
.L_x_1:


//--------------------- .nv.constant0.triton_poi_fused_max_pool2d_with_indices_3 --------------------------
	.section	.nv.constant0.triton_poi_fused_max_pool2d_with_indices_3,"a",@progbits
	.sectionflags	@""
	.align	4
.nv.constant0.triton_poi_fused_max_pool2d_with_indices_3:
	.zero		556
